//
// Generated by NVIDIA NVVM Compiler
//
// Compiler Build ID: CL-36424714
// Cuda compilation tools, release 13.0, V13.0.88
// Based on NVVM 20.0.0
//

.version 9.0
.target sm_100
.address_size 64

	// .globl	_Z24image_convolution_kernelPhS_Pdii

.visible .entry _Z24image_convolution_kernelPhS_Pdii(
	.param .u64 .ptr .align 1 _Z24image_convolution_kernelPhS_Pdii_param_0,
	.param .u64 .ptr .align 1 _Z24image_convolution_kernelPhS_Pdii_param_1,
	.param .u64 .ptr .align 1 _Z24image_convolution_kernelPhS_Pdii_param_2,
	.param .u32 _Z24image_convolution_kernelPhS_Pdii_param_3,
	.param .u32 _Z24image_convolution_kernelPhS_Pdii_param_4
)
{
	.reg .pred 	%p<83>;
	.reg .b16 	%rs<26>;
	.reg .b32 	%r<71>;
	.reg .b64 	%rd<20>;
	.reg .b64 	%fd<151>;

	ld.param.u64 	%rd9, [_Z24image_convolution_kernelPhS_Pdii_param_0];
	ld.param.u64 	%rd10, [_Z24image_convolution_kernelPhS_Pdii_param_1];
	ld.param.u64 	%rd11, [_Z24image_convolution_kernelPhS_Pdii_param_2];
	ld.param.u32 	%r22, [_Z24image_convolution_kernelPhS_Pdii_param_3];
	ld.param.u32 	%r23, [_Z24image_convolution_kernelPhS_Pdii_param_4];
	cvta.to.global.u64 	%rd1, %rd11;
	cvta.to.global.u64 	%rd12, %rd9;
	cvta.to.global.u64 	%rd2, %rd10;
	mov.u32 	%r25, %tid.x;
	mov.u32 	%r26, %ctaid.x;
	mov.u32 	%r27, %ntid.x;
	mad.lo.s32 	%r1, %r26, %r27, %r25;
	mov.u32 	%r28, %tid.y;
	mov.u32 	%r29, %ctaid.y;
	mov.u32 	%r30, %ntid.y;
	mad.lo.s32 	%r31, %r29, %r30, %r28;
	setp.lt.s32 	%p20, %r31, %r23;
	setp.lt.s32 	%p21, %r1, %r22;
	and.pred  	%p1, %p21, %p20;
	add.s32 	%r32, %r31, -2;
	add.s32 	%r33, %r1, -2;
	mad.lo.s32 	%r34, %r22, %r31, %r1;
	mul.lo.s32 	%r68, %r34, 3;
	setp.gt.u32 	%p22, %r31, 1;
	setp.lt.s32 	%p23, %r32, %r23;
	and.pred  	%p24, %p22, %p23;
	setp.gt.s32 	%p25, %r1, 1;
	setp.lt.s32 	%p26, %r33, %r22;
	and.pred  	%p27, %p25, %p26;
	and.pred  	%p2, %p24, %p27;
	setp.gt.s32 	%p29, %r1, 0;
	setp.le.s32 	%p30, %r1, %r22;
	and.pred  	%p31, %p29, %p30;
	and.pred  	%p3, %p24, %p31;
	setp.gt.s32 	%p32, %r1, -1;
	and.pred  	%p4, %p24, %p32;
	add.s32 	%r35, %r1, 1;
	setp.gt.s32 	%p33, %r1, -2;
	setp.lt.s32 	%p34, %r35, %r22;
	and.pred  	%p35, %p33, %p34;
	and.pred  	%p5, %p24, %p35;
	add.s32 	%r36, %r1, 2;
	setp.gt.s32 	%p36, %r1, -3;
	setp.lt.s32 	%p37, %r36, %r22;
	and.pred  	%p38, %p36, %p37;
	and.pred  	%p6, %p24, %p38;
	add.s32 	%r37, %r31, -1;
	setp.ne.s32 	%p39, %r31, 0;
	setp.le.s32 	%p40, %r31, %r23;
	and.pred  	%p41, %p39, %p40;
	and.pred  	%p7, %p41, %p27;
	and.pred  	%p8, %p41, %p31;
	and.pred  	%p9, %p41, %p32;
	and.pred  	%p10, %p41, %p35;
	and.pred  	%p11, %p41, %p38;
	add.s32 	%r38, %r31, 1;
	setp.lt.s32 	%p42, %r38, %r23;
	and.pred  	%p12, %p42, %p27;
	and.pred  	%p13, %p42, %p31;
	and.pred  	%p14, %p42, %p35;
	and.pred  	%p15, %p42, %p38;
	add.s32 	%r39, %r31, 2;
	setp.lt.s32 	%p43, %r39, %r23;
	and.pred  	%p16, %p43, %p27;
	and.pred  	%p17, %p43, %p31;
	and.pred  	%p18, %p43, %p35;
	and.pred  	%p19, %p43, %p38;
	add.s64 	%rd3, %rd12, 6;
	mad.lo.s32 	%r40, %r22, %r32, %r1;
	mad.lo.s32 	%r69, %r40, 3, -6;
	mad.lo.s32 	%r41, %r22, %r37, %r1;
	mad.lo.s32 	%r67, %r41, 3, -6;
	mad.lo.s32 	%r42, %r22, %r39, %r1;
	mad.lo.s32 	%r66, %r42, 3, -6;
	add.s32 	%r65, %r68, -6;
	add.s32 	%r43, %r34, %r22;
	mad.lo.s32 	%r64, %r43, 3, -6;
	mov.b32 	%r70, 0;
	not.pred 	%p44, %p1;
	not.pred 	%p45, %p2;
	not.pred 	%p46, %p3;
	not.pred 	%p47, %p4;
	not.pred 	%p48, %p5;
	not.pred 	%p49, %p6;
	not.pred 	%p50, %p7;
	not.pred 	%p51, %p8;
	not.pred 	%p52, %p9;
	not.pred 	%p53, %p10;
	not.pred 	%p54, %p11;
	not.pred 	%p68, %p12;
	not.pred 	%p69, %p13;
	not.pred 	%p73, %p14;
	not.pred 	%p74, %p15;
	not.pred 	%p75, %p16;
	not.pred 	%p76, %p17;
	not.pred 	%p80, %p18;
	not.pred 	%p81, %p19;
$L__BB0_1:
	@%p44 bra 	$L__BB0_53;
	cvt.s64.s32 	%rd13, %r69;
	add.s64 	%rd4, %rd3, %rd13;
	mov.f64 	%fd126, 0d0000000000000000;
	@%p45 bra 	$L__BB0_4;
	ld.global.u8 	%rs1, [%rd4+-6];
	cvt.rn.f64.u16 	%fd52, %rs1;
	ld.global.f64 	%fd53, [%rd1];
	fma.rn.f64 	%fd126, %fd53, %fd52, 0d0000000000000000;
$L__BB0_4:
	mov.f64 	%fd127, 0d0000000000000000;
	@%p46 bra 	$L__BB0_6;
	ld.global.u8 	%rs2, [%rd4+-3];
	cvt.rn.f64.u16 	%fd55, %rs2;
	ld.global.f64 	%fd56, [%rd1+8];
	fma.rn.f64 	%fd127, %fd56, %fd55, %fd126;
$L__BB0_6:
	mov.f64 	%fd128, 0d0000000000000000;
	@%p47 bra 	$L__BB0_8;
	ld.global.u8 	%rs3, [%rd4];
	cvt.rn.f64.u16 	%fd58, %rs3;
	ld.global.f64 	%fd59, [%rd1+16];
	fma.rn.f64 	%fd128, %fd59, %fd58, %fd127;
$L__BB0_8:
	mov.f64 	%fd129, 0d0000000000000000;
	@%p48 bra 	$L__BB0_10;
	ld.global.u8 	%rs4, [%rd4+3];
	cvt.rn.f64.u16 	%fd61, %rs4;
	ld.global.f64 	%fd62, [%rd1+24];
	fma.rn.f64 	%fd129, %fd62, %fd61, %fd128;
$L__BB0_10:
	mov.f64 	%fd130, 0d0000000000000000;
	@%p49 bra 	$L__BB0_12;
	ld.global.u8 	%rs5, [%rd4+6];
	cvt.rn.f64.u16 	%fd64, %rs5;
	ld.global.f64 	%fd65, [%rd1+32];
	fma.rn.f64 	%fd130, %fd65, %fd64, %fd129;
$L__BB0_12:
	cvt.s64.s32 	%rd14, %r67;
	add.s64 	%rd5, %rd3, %rd14;
	mov.f64 	%fd131, 0d0000000000000000;
	@%p50 bra 	$L__BB0_14;
	ld.global.u8 	%rs6, [%rd5+-6];
	cvt.rn.f64.u16 	%fd67, %rs6;
	ld.global.f64 	%fd68, [%rd1+40];
	fma.rn.f64 	%fd131, %fd68, %fd67, %fd130;
$L__BB0_14:
	mov.f64 	%fd132, 0d0000000000000000;
	@%p51 bra 	$L__BB0_16;
	ld.global.u8 	%rs7, [%rd5+-3];
	cvt.rn.f64.u16 	%fd70, %rs7;
	ld.global.f64 	%fd71, [%rd1+48];
	fma.rn.f64 	%fd132, %fd71, %fd70, %fd131;
$L__BB0_16:
	mov.f64 	%fd133, 0d0000000000000000;
	@%p52 bra 	$L__BB0_18;
	ld.global.u8 	%rs8, [%rd5];
	cvt.rn.f64.u16 	%fd73, %rs8;
	ld.global.f64 	%fd74, [%rd1+56];
	fma.rn.f64 	%fd133, %fd74, %fd73, %fd132;
$L__BB0_18:
	mov.f64 	%fd134, 0d0000000000000000;
	@%p53 bra 	$L__BB0_20;
	ld.global.u8 	%rs9, [%rd5+3];
	cvt.rn.f64.u16 	%fd76, %rs9;
	ld.global.f64 	%fd77, [%rd1+64];
	fma.rn.f64 	%fd134, %fd77, %fd76, %fd133;
$L__BB0_20:
	mov.f64 	%fd135, 0d0000000000000000;
	@%p54 bra 	$L__BB0_22;
	ld.global.u8 	%rs10, [%rd5+6];
	cvt.rn.f64.u16 	%fd79, %rs10;
	ld.global.f64 	%fd80, [%rd1+72];
	fma.rn.f64 	%fd135, %fd80, %fd79, %fd134;
$L__BB0_22:
	ld.param.u32 	%r58, [_Z24image_convolution_kernelPhS_Pdii_param_3];
	cvt.s64.s32 	%rd15, %r65;
	add.s64 	%rd6, %rd3, %rd15;
	setp.lt.s32 	%p55, %r1, 2;
	add.s32 	%r44, %r1, -2;
	setp.ge.s32 	%p56, %r44, %r58;
	mov.f64 	%fd136, 0d0000000000000000;
	or.pred  	%p57, %p55, %p56;
	@%p57 bra 	$L__BB0_24;
	ld.global.u8 	%rs11, [%rd6+-6];
	cvt.rn.f64.u16 	%fd82, %rs11;
	ld.global.f64 	%fd83, [%rd1+80];
	fma.rn.f64 	%fd136, %fd83, %fd82, %fd135;
$L__BB0_24:
	ld.param.u32 	%r59, [_Z24image_convolution_kernelPhS_Pdii_param_3];
	setp.lt.s32 	%p58, %r1, 1;
	setp.gt.s32 	%p59, %r1, %r59;
	mov.f64 	%fd137, 0d0000000000000000;
	or.pred  	%p60, %p58, %p59;
	@%p60 bra 	$L__BB0_26;
	ld.global.u8 	%rs12, [%rd6+-3];
	cvt.rn.f64.u16 	%fd85, %rs12;
	ld.global.f64 	%fd86, [%rd1+88];
	fma.rn.f64 	%fd137, %fd86, %fd85, %fd136;
$L__BB0_26:
	setp.lt.s32 	%p61, %r1, 0;
	mov.f64 	%fd138, 0d0000000000000000;
	@%p61 bra 	$L__BB0_28;
	ld.global.u8 	%rs13, [%rd6];
	cvt.rn.f64.u16 	%fd88, %rs13;
	ld.global.f64 	%fd89, [%rd1+96];
	fma.rn.f64 	%fd138, %fd89, %fd88, %fd137;
$L__BB0_28:
	ld.param.u32 	%r60, [_Z24image_convolution_kernelPhS_Pdii_param_3];
	setp.lt.s32 	%p62, %r1, -1;
	add.s32 	%r45, %r1, 1;
	setp.ge.s32 	%p63, %r45, %r60;
	mov.f64 	%fd139, 0d0000000000000000;
	or.pred  	%p64, %p62, %p63;
	@%p64 bra 	$L__BB0_30;
	ld.global.u8 	%rs14, [%rd6+3];
	cvt.rn.f64.u16 	%fd91, %rs14;
	ld.global.f64 	%fd92, [%rd1+104];
	fma.rn.f64 	%fd139, %fd92, %fd91, %fd138;
$L__BB0_30:
	ld.param.u32 	%r61, [_Z24image_convolution_kernelPhS_Pdii_param_3];
	setp.lt.s32 	%p65, %r1, -2;
	add.s32 	%r46, %r1, 2;
	setp.ge.s32 	%p66, %r46, %r61;
	mov.f64 	%fd140, 0d0000000000000000;
	or.pred  	%p67, %p65, %p66;
	@%p67 bra 	$L__BB0_32;
	ld.global.u8 	%rs15, [%rd6+6];
	cvt.rn.f64.u16 	%fd94, %rs15;
	ld.global.f64 	%fd95, [%rd1+112];
	fma.rn.f64 	%fd140, %fd95, %fd94, %fd139;
$L__BB0_32:
	cvt.s64.s32 	%rd16, %r64;
	add.s64 	%rd7, %rd3, %rd16;
	mov.f64 	%fd141, 0d0000000000000000;
	@%p68 bra 	$L__BB0_34;
	ld.global.u8 	%rs16, [%rd7+-6];
	cvt.rn.f64.u16 	%fd97, %rs16;
	ld.global.f64 	%fd98, [%rd1+120];
	fma.rn.f64 	%fd141, %fd98, %fd97, %fd140;
$L__BB0_34:
	mov.f64 	%fd142, 0d0000000000000000;
	@%p69 bra 	$L__BB0_36;
	ld.global.u8 	%rs17, [%rd7+-3];
	cvt.rn.f64.u16 	%fd100, %rs17;
	ld.global.f64 	%fd101, [%rd1+128];
	fma.rn.f64 	%fd142, %fd101, %fd100, %fd141;
$L__BB0_36:
	ld.param.u32 	%r62, [_Z24image_convolution_kernelPhS_Pdii_param_4];
	mov.u32 	%r47, %ctaid.y;
	mov.u32 	%r48, %ntid.y;
	mov.u32 	%r49, %tid.y;
	mad.lo.s32 	%r50, %r47, %r48, %r49;
	add.s32 	%r51, %r50, 1;
	setp.ge.s32 	%p70, %r51, %r62;
	setp.lt.s32 	%p71, %r1, 0;
	mov.f64 	%fd143, 0d0000000000000000;
	or.pred  	%p72, %p70, %p71;
	@%p72 bra 	$L__BB0_38;
	ld.global.u8 	%rs18, [%rd7];
	cvt.rn.f64.u16 	%fd103, %rs18;
	ld.global.f64 	%fd104, [%rd1+136];
	fma.rn.f64 	%fd143, %fd104, %fd103, %fd142;
$L__BB0_38:
	mov.f64 	%fd144, 0d0000000000000000;
	@%p73 bra 	$L__BB0_40;
	ld.global.u8 	%rs19, [%rd7+3];
	cvt.rn.f64.u16 	%fd106, %rs19;
	ld.global.f64 	%fd107, [%rd1+144];
	fma.rn.f64 	%fd144, %fd107, %fd106, %fd143;
$L__BB0_40:
	mov.f64 	%fd145, 0d0000000000000000;
	@%p74 bra 	$L__BB0_42;
	ld.global.u8 	%rs20, [%rd7+6];
	cvt.rn.f64.u16 	%fd109, %rs20;
	ld.global.f64 	%fd110, [%rd1+152];
	fma.rn.f64 	%fd145, %fd110, %fd109, %fd144;
$L__BB0_42:
	cvt.s64.s32 	%rd17, %r66;
	add.s64 	%rd8, %rd3, %rd17;
	mov.f64 	%fd146, 0d0000000000000000;
	@%p75 bra 	$L__BB0_44;
	ld.global.u8 	%rs21, [%rd8+-6];
	cvt.rn.f64.u16 	%fd112, %rs21;
	ld.global.f64 	%fd113, [%rd1+160];
	fma.rn.f64 	%fd146, %fd113, %fd112, %fd145;
$L__BB0_44:
	mov.f64 	%fd147, 0d0000000000000000;
	@%p76 bra 	$L__BB0_46;
	ld.global.u8 	%rs22, [%rd8+-3];
	cvt.rn.f64.u16 	%fd115, %rs22;
	ld.global.f64 	%fd116, [%rd1+168];
	fma.rn.f64 	%fd147, %fd116, %fd115, %fd146;
$L__BB0_46:
	ld.param.u32 	%r63, [_Z24image_convolution_kernelPhS_Pdii_param_4];
	mov.u32 	%r52, %ctaid.y;
	mov.u32 	%r53, %ntid.y;
	mov.u32 	%r54, %tid.y;
	mad.lo.s32 	%r55, %r52, %r53, %r54;
	add.s32 	%r56, %r55, 2;
	setp.ge.s32 	%p77, %r56, %r63;
	setp.lt.s32 	%p78, %r1, 0;
	mov.f64 	%fd148, 0d0000000000000000;
	or.pred  	%p79, %p77, %p78;
	@%p79 bra 	$L__BB0_48;
	ld.global.u8 	%rs23, [%rd8];
	cvt.rn.f64.u16 	%fd118, %rs23;
	ld.global.f64 	%fd119, [%rd1+176];
	fma.rn.f64 	%fd148, %fd119, %fd118, %fd147;
$L__BB0_48:
	mov.f64 	%fd149, 0d0000000000000000;
	@%p80 bra 	$L__BB0_50;
	ld.global.u8 	%rs24, [%rd8+3];
	cvt.rn.f64.u16 	%fd121, %rs24;
	ld.global.f64 	%fd122, [%rd1+184];
	fma.rn.f64 	%fd149, %fd122, %fd121, %fd148;
$L__BB0_50:
	mov.f64 	%fd150, 0d0000000000000000;
	@%p81 bra 	$L__BB0_52;
	ld.global.u8 	%rs25, [%rd8+6];
	cvt.rn.f64.u16 	%fd124, %rs25;
	ld.global.f64 	%fd125, [%rd1+192];
	fma.rn.f64 	%fd150, %fd125, %fd124, %fd149;
$L__BB0_52:
	cvt.rzi.u32.f64 	%r57, %fd150;
	cvt.s64.s32 	%rd18, %r68;
	add.s64 	%rd19, %rd2, %rd18;
	st.global.u8 	[%rd19], %r57;
$L__BB0_53:
	add.s32 	%r70, %r70, 1;
	add.s32 	%r69, %r69, 1;
	add.s32 	%r68, %r68, 1;
	add.s32 	%r67, %r67, 1;
	add.s32 	%r66, %r66, 1;
	add.s32 	%r65, %r65, 1;
	add.s32 	%r64, %r64, 1;
	setp.ne.s32 	%p82, %r70, 3;
	@%p82 bra 	$L__BB0_1;
	ret;

}


// ===== COMPILED SASS (sm_100) =====

	.target	sm_100

	.elftype	@"ET_EXEC"


//--------------------- .note.nv.tkinfo           --------------------------
	.section	.note.nv.tkinfo,"",@"SHT_NOTE"
	.sectionflags	@"SHF_NOTE_NV_TKINFO"
	.tkinfo
        /*0018*/ 	.word	0x00000002
        /*0030*/ 	.string	""
        /*0030*/ 	.string	"ptxas"
        /*0030*/ 	.string	"Cuda compilation tools, release 13.0, V13.0.88"
        /*0030*/ 	.string	"Build cuda_13.0.r13.0/compiler.36424714_0"
        /*0030*/ 	.string	"-arch sm_100 -m 64 "



//--------------------- .note.nv.cuinfo           --------------------------
	.section	.note.nv.cuinfo,"",@"SHT_NOTE"
	.sectionflags	@"SHF_NOTE_NV_CUINFO"
        /*0018*/ 	.short	0x0002
        /*001a*/ 	.short	0x0064
        /*001c*/ 	.short	0x0082
	.zero		2


//--------------------- .nv.info                  --------------------------
	.section	.nv.info,"",@"SHT_CUDA_INFO"
	.align	4


	//----- nvinfo : EIATTR_REGCOUNT
	.align		4
        /*0000*/ 	.byte	0x04, 0x2f
        /*0002*/ 	.short	(.L_1 - .L_0)
	.align		4
.L_0:
        /*0004*/ 	.word	index@(_Z24image_convolution_kernelPhS_Pdii)
        /*0008*/ 	.word	0x00000030


	//----- nvinfo : EIATTR_FRAME_SIZE
	.align		4
.L_1:
        /*000c*/ 	.byte	0x04, 0x11
        /*000e*/ 	.short	(.L_3 - .L_2)
	.align		4
.L_2:
        /*0010*/ 	.word	index@(_Z24image_convolution_kernelPhS_Pdii)
        /*0014*/ 	.word	0x00000000


	//----- nvinfo : EIATTR_MIN_STACK_SIZE
	.align		4
.L_3:
        /*0018*/ 	.byte	0x04, 0x12
        /*001a*/ 	.short	(.L_5 - .L_4)
	.align		4
.L_4:
        /*001c*/ 	.word	index@(_Z24image_convolution_kernelPhS_Pdii)
        /*0020*/ 	.word	0x00000000
.L_5:


//--------------------- .nv.compat                --------------------------
	.section	.nv.compat,"",@"SHT_CUDA_COMPAT_INFO"
	.align	4
        /*0000*/ 	.byte	0x02, 0x09, 0x00, 0x00, 0x02, 0x02, 0x01, 0x00, 0x02, 0x05, 0x05, 0x00, 0x03, 0x07, 0x01, 0x01
        /*0010*/ 	.byte	0x02, 0x03, 0x00, 0x00, 0x02, 0x06, 0x01, 0x00, 0x04, 0x0b, 0x08, 0x00, 0x01, 0x00, 0x00, 0x00
        /*0020*/ 	.byte	0x00, 0x00, 0x00, 0x00


//--------------------- .nv.info._Z24image_convolution_kernelPhS_Pdii --------------------------
	.section	.nv.info._Z24image_convolution_kernelPhS_Pdii,"",@"SHT_CUDA_INFO"
	.sectionflags	@""
	.align	4


	//----- nvinfo : EIATTR_CUDA_API_VERSION
	.align		4
        /*0000*/ 	.byte	0x04, 0x37
        /*0002*/ 	.short	(.L_7 - .L_6)
.L_6:
        /*0004*/ 	.word	0x00000082


	//----- nvinfo : EIATTR_KPARAM_INFO
	.align		4
.L_7:
        /*0008*/ 	.byte	0x04, 0x17
        /*000a*/ 	.short	(.L_9 - .L_8)
.L_8:
        /*000c*/ 	.word	0x00000000
        /*0010*/ 	.short	0x0004
        /*0012*/ 	.short	0x001c
        /*0014*/ 	.byte	0x00, 0xf0, 0x11, 0x00


	//----- nvinfo : EIATTR_KPARAM_INFO
	.align		4
.L_9:
        /*0018*/ 	.byte	0x04, 0x17
        /*001a*/ 	.short	(.L_11 - .L_10)
.L_10:
        /*001c*/ 	.word	0x00000000
        /*0020*/ 	.short	0x0003
        /*0022*/ 	.short	0x0018
        /*0024*/ 	.byte	0x00, 0xf0, 0x11, 0x00


	//----- nvinfo : EIATTR_KPARAM_INFO
	.align		4
.L_11:
        /*0028*/ 	.byte	0x04, 0x17
        /*002a*/ 	.short	(.L_13 - .L_12)
.L_12:
        /*002c*/ 	.word	0x00000000
        /*0030*/ 	.short	0x0002
        /*0032*/ 	.short	0x0010
        /*0034*/ 	.byte	0x00, 0xf5, 0x21, 0x00


	//----- nvinfo : EIATTR_KPARAM_INFO
	.align		4
.L_13:
        /*0038*/ 	.byte	0x04, 0x17
        /*003a*/ 	.short	(.L_15 - .L_14)
.L_14:
        /*003c*/ 	.word	0x00000000
        /*0040*/ 	.short	0x0001
        /*0042*/ 	.short	0x0008
        /*0044*/ 	.byte	0x00, 0xf5, 0x21, 0x00


	//----- nvinfo : EIATTR_KPARAM_INFO
	.align		4
.L_15:
        /*0048*/ 	.byte	0x04, 0x17
        /*004a*/ 	.short	(.L_17 - .L_16)
.L_16:
        /*004c*/ 	.word	0x00000000
        /*0050*/ 	.short	0x0000
        /*0052*/ 	.short	0x0000
        /*0054*/ 	.byte	0x00, 0xf5, 0x21, 0x00


	//----- nvinfo : EIATTR_SPARSE_MMA_MASK
	.align		4
.L_17:
        /*0058*/ 	.byte	0x03, 0x50
        /*005a*/ 	.short	0x0000


	//----- nvinfo : EIATTR_MAXREG_COUNT
	.align		4
        /*005c*/ 	.byte	0x03, 0x1b
        /*005e*/ 	.short	0x00ff


	//----- nvinfo : EIATTR_MERCURY_ISA_VERSION
	.align		4
        /*0060*/ 	.byte	0x03, 0x5f
        /*0062*/ 	.short	0x0101


	//----- nvinfo : EIATTR_VRC_CTA_INIT_COUNT
	.align		4
        /*0064*/ 	.byte	0x02, 0x4a
	.zero		1
	.zero		1


	//----- nvinfo : EIATTR_EXIT_INSTR_OFFSETS
	.align		4
        /*0068*/ 	.byte	0x04, 0x1c
        /*006a*/ 	.short	(.L_19 - .L_18)


	//   ....[0]....
.L_18:
        /*006c*/ 	.word	0x000012d0


	//----- nvinfo : EIATTR_CRS_STACK_SIZE
	.align		4
.L_19:
        /*0070*/ 	.byte	0x04, 0x1e
        /*0072*/ 	.short	(.L_21 - .L_20)
.L_20:
        /*0074*/ 	.word	0x00000000


	//----- nvinfo : EIATTR_CBANK_PARAM_SIZE
	.align		4
.L_21:
        /*0078*/ 	.byte	0x03, 0x19
        /*007a*/ 	.short	0x0020


	//----- nvinfo : EIATTR_PARAM_CBANK
	.align		4
        /*007c*/ 	.byte	0x04, 0x0a
        /*007e*/ 	.short	(.L_23 - .L_22)
	.align		4
.L_22:
        /*0080*/ 	.word	index@(.nv.constant0._Z24image_convolution_kernelPhS_Pdii)
        /*0084*/ 	.short	0x0380
        /*0086*/ 	.short	0x0020


	//----- nvinfo : EIATTR_SW_WAR
	.align		4
.L_23:
        /*0088*/ 	.byte	0x04, 0x36
        /*008a*/ 	.short	(.L_25 - .L_24)
.L_24:
        /*008c*/ 	.word	0x00000008
.L_25:


//--------------------- .nv.callgraph             --------------------------
	.section	.nv.callgraph,"",@"SHT_CUDA_CALLGRAPH"
	.align	4
	.sectionentsize	8
	.align		4
        /*0000*/ 	.word	0x00000000
	.align		4
        /*0004*/ 	.word	0xffffffff
	.align		4
        /*0008*/ 	.word	0x00000000
	.align		4
        /*000c*/ 	.word	0xfffffffe
	.align		4
        /*0010*/ 	.word	0x00000000
	.align		4
        /*0014*/ 	.word	0xfffffffd
	.align		4
        /*0018*/ 	.word	0x00000000
	.align		4
        /*001c*/ 	.word	0xfffffffc


//--------------------- .text._Z24image_convolution_kernelPhS_Pdii --------------------------
	.section	.text._Z24image_convolution_kernelPhS_Pdii,"ax",@progbits
	.align	128
        .global         _Z24image_convolution_kernelPhS_Pdii
        .type           _Z24image_convolution_kernelPhS_Pdii,@function
        .size           _Z24image_convolution_kernelPhS_Pdii,(.L_x_4 - _Z24image_convolution_kernelPhS_Pdii)
        .other          _Z24image_convolution_kernelPhS_Pdii,@"STO_CUDA_ENTRY STV_DEFAULT"
_Z24image_convolution_kernelPhS_Pdii:
.text._Z24image_convolution_kernelPhS_Pdii:
[----:B------:R-:W-:Y:S01]  /*0000*/  LDC R1, c[0x0][0x37c] ;  /* 0x0000df00ff017b82 */ /* 0x000fe20000000800 */
[----:B------:R-:W0:Y:S07]  /*0010*/  S2R R0, SR_TID.X ;  /* 0x0000000000007919 */ /* 0x000e2e0000002100 */
[----:B------:R-:W0:Y:S01]  /*0020*/  S2UR UR4, SR_CTAID.X ;  /* 0x00000000000479c3 */ /* 0x000e220000002500 */
[----:B------:R-:W1:Y:S01]  /*0030*/  LDCU.64 UR12, c[0x0][0x398] ;  /* 0x00007300ff0c77ac */ /* 0x000e620008000a00 */
[----:B------:R-:W-:Y:S01]  /*0040*/  IMAD.MOV.U32 R15, RZ, RZ, 0x3 ;  /* 0x00000003ff0f7424 */ /* 0x000fe200078e00ff */
[----:B------:R-:W2:Y:S01]  /*0050*/  S2R R2, SR_TID.Y ;  /* 0x0000000000027919 */ /* 0x000ea20000002200 */
[----:B------:R-:W3:Y:S04]  /*0060*/  LDCU.64 UR6, c[0x0][0x380] ;  /* 0x00007000ff0677ac */ /* 0x000ee80008000a00 */
[----:B------:R-:W0:Y:S01]  /*0070*/  LDC R3, c[0x0][0x360] ;  /* 0x0000d800ff037b82 */ /* 0x000e220000000800 */
[----:B------:R-:W4:Y:S01]  /*0080*/  LDCU.64 UR8, c[0x0][0x358] ;  /* 0x00006b00ff0877ac */ /* 0x000f220008000a00 */
[----:B------:R-:W0:Y:S06]  /*0090*/  LDCU UR14, c[0x0][0x39c] ;  /* 0x00007380ff0e77ac */ /* 0x000e2c0008000800 */
[----:B------:R-:W2:Y:S01]  /*00a0*/  S2UR UR10, SR_CTAID.Y ;  /* 0x00000000000a79c3 */ /* 0x000ea20000002600 */
[----:B---3--:R-:W-:-:S07]  /*00b0*/  UIADD3 UR5, UP0, UPT, UR6, 0x6, URZ ;  /* 0x0000000606057890 */ /* 0x008fce000ff1e0ff */
[----:B------:R-:W2:Y:S01]  /*00c0*/  LDC R5, c[0x0][0x364] ;  /* 0x0000d900ff057b82 */ /* 0x000ea20000000800 */
[----:B------:R-:W-:Y:S01]  /*00d0*/  UIADD3.X UR6, UPT, UPT, URZ, UR7, URZ, UP0, !UPT ;  /* 0x00000007ff067290 */ /* 0x000fe200087fe4ff */
[----:B------:R-:W3:Y:S01]  /*00e0*/  LDCU UR7, c[0x0][0x398] ;  /* 0x00007300ff0777ac */ /* 0x000ee20008000800 */
[----:B0-----:R-:W-:Y:S01]  /*00f0*/  IMAD R0, R3, UR4, R0 ;  /* 0x0000000403007c24 */ /* 0x001fe2000f8e0200 */
[----:B------:R-:W-:-:S03]  /*0100*/  UMOV UR4, URZ ;  /* 0x000000ff00047c82 */ /* 0x000fc60008000000 */
[C---:B------:R-:W-:Y:S01]  /*0110*/  VIADD R4, R0.reuse, 0x1 ;  /* 0x0000000100047836 */ /* 0x040fe20000000000 */
[----:B-1----:R-:W-:-:S04]  /*0120*/  ISETP.GT.AND P2, PT, R0, UR12, PT ;  /* 0x0000000c00007c0c */ /* 0x002fc8000bf44270 */
[----:B------:R-:W-:Y:S02]  /*0130*/  ISETP.GT.AND P2, PT, R0, RZ, !P2 ;  /* 0x000000ff0000720c */ /* 0x000fe40005744270 */
[----:B------:R-:W-:-:S04]  /*0140*/  ISETP.GE.AND P3, PT, R4, UR12, PT ;  /* 0x0000000c04007c0c */ /* 0x000fc8000bf66270 */
[C---:B------:R-:W-:Y:S01]  /*0150*/  ISETP.GT.AND P3, PT, R0.reuse, -0x2, !P3 ;  /* 0xfffffffe0000780c */ /* 0x040fe20005f64270 */
[----:B--2---:R-:W-:Y:S01]  /*0160*/  IMAD R3, R5, UR10, R2 ;  /* 0x0000000a05037c24 */ /* 0x004fe2000f8e0202 */
[----:B------:R-:W0:Y:S01]  /*0170*/  LDCU.64 UR10, c[0x0][0x388] ;  /* 0x00007100ff0a77ac */ /* 0x000e220008000a00 */
[C---:B------:R-:W-:Y:S02]  /*0180*/  VIADD R2, R0.reuse, 0xfffffffe ;  /* 0xfffffffe00027836 */ /* 0x040fe40000000000 */
[----:B------:R-:W-:Y:S01]  /*0190*/  VIADD R5, R0, 0x2 ;  /* 0x0000000200057836 */ /* 0x000fe20000000000 */
[C---:B------:R-:W-:Y:S01]  /*01a0*/  ISETP.GE.AND P4, PT, R3.reuse, UR13, PT ;  /* 0x0000000d03007c0c */ /* 0x040fe2000bf86270 */
[C---:B------:R-:W-:Y:S01]  /*01b0*/  VIADD R4, R3.reuse, 0x1 ;  /* 0x0000000103047836 */ /* 0x040fe20000000000 */
[----:B------:R-:W-:Y:S01]  /*01c0*/  ISETP.GE.AND P1, PT, R2, UR12, PT ;  /* 0x0000000c02007c0c */ /* 0x000fe2000bf26270 */
[C---:B------:R-:W-:Y:S01]  /*01d0*/  VIADD R7, R3.reuse, 0xffffffff ;  /* 0xffffffff03077836 */ /* 0x040fe20000000000 */
[C---:B------:R-:W-:Y:S01]  /*01e0*/  ISETP.GT.AND P0, PT, R3.reuse, UR13, PT ;  /* 0x0000000d03007c0c */ /* 0x040fe2000bf04270 */
[--C-:B------:R-:W-:Y:S01]  /*01f0*/  IMAD R2, R3, UR12, R0.reuse ;  /* 0x0000000c03027c24 */ /* 0x100fe2000f8e0200 */
[----:B------:R-:W-:Y:S01]  /*0200*/  ISETP.LT.AND P4, PT, R0, UR12, !P4 ;  /* 0x0000000c00007c0c */ /* 0x000fe2000e781270 */
[----:B------:R-:W-:Y:S01]  /*0210*/  IMAD R7, R7, UR12, R0 ;  /* 0x0000000c07077c24 */ /* 0x000fe2000f8e0200 */
[----:B------:R-:W-:Y:S01]  /*0220*/  ISETP.NE.AND P0, PT, R3, RZ, !P0 ;  /* 0x000000ff0300720c */ /* 0x000fe20004705270 */
[----:B------:R-:W-:Y:S01]  /*0230*/  VIADD R14, R2, UR12 ;  /* 0x0000000c020e7c36 */ /* 0x000fe20008000000 */
[----:B------:R-:W-:Y:S01]  /*0240*/  ISETP.GT.AND P1, PT, R0, 0x1, !P1 ;  /* 0x000000010000780c */ /* 0x000fe20004f24270 */
[----:B------:R-:W-:Y:S01]  /*0250*/  IMAD R2, R2, 0x3, RZ ;  /* 0x0000000302027824 */ /* 0x000fe200078e02ff */
[----:B------:R-:W-:-:S02]  /*0260*/  P2R R8, PR, RZ, 0x10 ;  /* 0x00000010ff087803 */ /* 0x000fc40000000000 */
[----:B------:R-:W-:Y:S02]  /*0270*/  PLOP3.LUT P4, PT, P0, P1, PT, 0x80, 0x8 ;  /* 0x000000000008781c */ /* 0x000fe40000783070 */
[----:B------:R-:W-:Y:S01]  /*0280*/  ISETP.GE.AND P6, PT, R5, UR12, PT ;  /* 0x0000000c05007c0c */ /* 0x000fe2000bfc6270 */
[----:B------:R-:W-:Y:S01]  /*0290*/  VIADD R5, R3, 0xfffffffe ;  /* 0xfffffffe03057836 */ /* 0x000fe20000000000 */
[----:B------:R-:W-:Y:S02]  /*02a0*/  P2R R32, PR, RZ, 0x10 ;  /* 0x00000010ff207803 */ /* 0x000fe40000000000 */
[----:B------:R-:W-:Y:S02]  /*02b0*/  PLOP3.LUT P4, PT, P0, P2, PT, 0x80, 0x8 ;  /* 0x000000000008781c */ /* 0x000fe40000785070 */
[C---:B------:R-:W-:Y:S01]  /*02c0*/  ISETP.GE.AND P5, PT, R5.reuse, UR13, PT ;  /* 0x0000000d05007c0c */ /* 0x040fe2000bfa6270 */
[----:B------:R-:W-:Y:S01]  /*02d0*/  IMAD R5, R5, UR12, R0 ;  /* 0x0000000c05057c24 */ /* 0x000fe2000f8e0200 */
[----:B------:R-:W-:-:S02]  /*02e0*/  P2R R33, PR, RZ, 0x10 ;  /* 0x00000010ff217803 */ /* 0x000fc40000000000 */
[C---:B------:R-:W-:Y:S02]  /*02f0*/  ISETP.GT.AND P4, PT, R0.reuse, -0x1, P0 ;  /* 0xffffffff0000780c */ /* 0x040fe40000784270 */
[----:B------:R-:W-:Y:S02]  /*0300*/  ISETP.GT.AND P6, PT, R0, -0x3, !P6 ;  /* 0xfffffffd0000780c */ /* 0x000fe400077c4270 */
[----:B------:R-:W-:Y:S02]  /*0310*/  P2R R34, PR, RZ, 0x10 ;  /* 0x00000010ff227803 */ /* 0x000fe40000000000 */
[----:B------:R-:W-:Y:S02]  /*0320*/  PLOP3.LUT P4, PT, P0, P3, PT, 0x80, 0x8 ;  /* 0x000000000008781c */ /* 0x000fe40000787070 */
[C---:B------:R-:W-:Y:S01]  /*0330*/  ISETP.GT.U32.AND P5, PT, R3.reuse, 0x1, !P5 ;  /* 0x000000010300780c */ /* 0x040fe20006fa4070 */
[----:B------:R-:W-:Y:S01]  /*0340*/  VIADD R3, R3, 0x2 ;  /* 0x0000000203037836 */ /* 0x000fe20000000000 */
[----:B------:R-:W-:-:S02]  /*0350*/  P2R R35, PR, RZ, 0x10 ;  /* 0x00000010ff237803 */ /* 0x000fc40000000000 */
[C---:B------:R-:W-:Y:S01]  /*0360*/  ISETP.LT.AND P4, PT, R4.reuse, UR13, P1 ;  /* 0x0000000d04007c0c */ /* 0x040fe20008f81270 */
[C---:B------:R-:W-:Y:S01]  /*0370*/  IMAD R6, R3.reuse, UR12, R0 ;  /* 0x0000000c03067c24 */ /* 0x040fe2000f8e0200 */
[----:B------:R-:W-:Y:S02]  /*0380*/  PLOP3.LUT P0, PT, P0, P6, PT, 0x80, 0x8 ;  /* 0x000000000008781c */ /* 0x000fe4000070d070 */
[----:B------:R-:W-:Y:S02]  /*0390*/  P2R R38, PR, RZ, 0x10 ;  /* 0x00000010ff267803 */ /* 0x000fe40000000000 */
[----:B------:R-:W-:Y:S02]  /*03a0*/  ISETP.LT.AND P4, PT, R4, UR13, P2 ;  /* 0x0000000d04007c0c */ /* 0x000fe40009781270 */
[----:B------:R-:W-:Y:S02]  /*03b0*/  P2R R36, PR, RZ, 0x1 ;  /* 0x00000001ff247803 */ /* 0x000fe40000000000 */
[----:B------:R-:W-:-:S02]  /*03c0*/  ISETP.LT.AND P0, PT, R3, UR13, P1 ;  /* 0x0000000d03007c0c */ /* 0x000fc40008f01270 */
[----:B------:R-:W-:Y:S02]  /*03d0*/  PLOP3.LUT P1, PT, P5, P1, PT, 0x80, 0x8 ;  /* 0x000000000008781c */ /* 0x000fe40002f23070 */
[----:B------:R-:W-:Y:S02]  /*03e0*/  P2R R37, PR, RZ, 0x10 ;  /* 0x00000010ff257803 */ /* 0x000fe40000000000 */
[----:B------:R-:W-:Y:S02]  /*03f0*/  ISETP.LT.AND P4, PT, R4, UR13, P3 ;  /* 0x0000000d04007c0c */ /* 0x000fe40009f81270 */
[----:B------:R-:W-:Y:S02]  /*0400*/  P2R R10, PR, RZ, 0x2 ;  /* 0x00000002ff0a7803 */ /* 0x000fe40000000000 */
[----:B------:R-:W-:Y:S02]  /*0410*/  ISETP.LT.AND P1, PT, R3, UR13, P2 ;  /* 0x0000000d03007c0c */ /* 0x000fe40009721270 */
[----:B------:R-:W-:-:S02]  /*0420*/  PLOP3.LUT P2, PT, P5, P2, PT, 0x80, 0x8 ;  /* 0x000000000008781c */ /* 0x000fc40002f45070 */
[----:B------:R-:W-:Y:S02]  /*0430*/  P2R R39, PR, RZ, 0x10 ;  /* 0x00000010ff277803 */ /* 0x000fe40000000000 */
[----:B------:R-:W-:Y:S02]  /*0440*/  PLOP3.LUT P4, PT, P5, P3, PT, 0x80, 0x8 ;  /* 0x000000000008781c */ /* 0x000fe40002f87070 */
[----:B------:R-:W-:Y:S02]  /*0450*/  P2R R12, PR, RZ, 0x4 ;  /* 0x00000004ff0c7803 */ /* 0x000fe40000000000 */
[----:B------:R-:W-:Y:S02]  /*0460*/  ISETP.LT.AND P2, PT, R3, UR13, P3 ;  /* 0x0000000d03007c0c */ /* 0x000fe40009f41270 */
[----:B------:R-:W-:Y:S02]  /*0470*/  P2R R9, PR, RZ, 0x10 ;  /* 0x00000010ff097803 */ /* 0x000fe40000000000 */
[----:B------:R-:W-:Y:S01]  /*0480*/  ISETP.LT.AND P3, PT, R4, UR13, P6 ;  /* 0x0000000d04007c0c */ /* 0x000fe2000b761270 */
[-C--:B------:R-:W-:Y:S01]  /*0490*/  IMAD R4, R7, R15.reuse, -0x6 ;  /* 0xfffffffa07047424 */ /* 0x080fe200078e020f */
[----:B------:R-:W-:Y:S01]  /*04a0*/  ISETP.LT.AND P4, PT, R3, UR13, P6 ;  /* 0x0000000d03007c0c */ /* 0x000fe2000b781270 */
[-C--:B------:R-:W-:Y:S01]  /*04b0*/  IMAD R3, R5, R15.reuse, -0x6 ;  /* 0xfffffffa05037424 */ /* 0x080fe200078e020f */
[----:B------:R-:W-:Y:S01]  /*04c0*/  PLOP3.LUT P6, PT, P5, P6, PT, 0x80, 0x8 ;  /* 0x000000000008781c */ /* 0x000fe20002fcd070 */
[-C--:B------:R-:W-:Y:S01]  /*04d0*/  IMAD R5, R6, R15.reuse, -0x6 ;  /* 0xfffffffa06057424 */ /* 0x080fe200078e020f */
[----:B------:R-:W-:Y:S01]  /*04e0*/  ISETP.GT.AND P5, PT, R0, -0x1, P5 ;  /* 0xffffffff0000780c */ /* 0x000fe20002fa4270 */
[----:B------:R-:W-:Y:S01]  /*04f0*/  IMAD R6, R14, R15, -0x6 ;  /* 0xfffffffa0e067424 */ /* 0x000fe200078e020f */
[----:B------:R-:W-:Y:S01]  /*0500*/  P2R R13, PR, RZ, 0x40 ;  /* 0x00000040ff0d7803 */ /* 0x000fe20000000000 */
[----:B------:R-:W-:Y:S01]  /*0510*/  VIADD R7, R2, 0xfffffffa ;  /* 0xfffffffa02077836 */ /* 0x000fe20000000000 */
[----:B0--34-:R-:W-:-:S09]  /*0520*/  P2R R11, PR, RZ, 0x20 ;  /* 0x00000020ff0b7803 */ /* 0x019fd20000000000 */
.L_x_2:
[----:B------:R-:W-:Y:S01]  /*0530*/  ISETP.NE.AND P5, PT, R8, RZ, PT ;  /* 0x000000ff0800720c */ /* 0x000fe20003fa5270 */
[----:B------:R-:W-:Y:S01]  /*0540*/  UIADD3 UR4, UPT, UPT, UR4, 0x1, URZ ;  /* 0x0000000104047890 */ /* 0x000fe2000fffe0ff */
[----:B------:R-:W-:Y:S11]  /*0550*/  BSSY.RECONVERGENT B0, `(.L_x_0) ;  /* 0x00000cf000007945 */ /* 0x000ff60003800200 */
[----:B0-----:R-:W-:Y:S05]  /*0560*/  @!P5 BRA `(.L_x_1) ;  /* 0x0000000c0034d947 */ /* 0x001fea0003800000 */
[----:B------:R-:W-:Y:S02]  /*0570*/  P2R R42, PR, RZ, 0x2 ;  /* 0x00000002ff2a7803 */ /* 0x000fe40000000000 */
[----:B------:R-:W-:Y:S02]  /*0580*/  ISETP.NE.AND P1, PT, R10, RZ, PT ;  /* 0x000000ff0a00720c */ /* 0x000fe40003f25270 */
[C---:B------:R-:W-:Y:S02]  /*0590*/  IADD3 R44, P5, PT, R3.reuse, UR5, RZ ;  /* 0x00000005032c7c10 */ /* 0x040fe4000ffbe0ff */
[----:B------:R-:W-:Y:S02]  /*05a0*/  P2R R40, PR, RZ, 0x10 ;  /* 0x00000010ff287803 */ /* 0x000fe40000000000 */
[----:B------:R-:W-:Y:S02]  /*05b0*/  ISETP.NE.AND P4, PT, R12, RZ, PT ;  /* 0x000000ff0c00720c */ /* 0x000fe40003f85270 */
[----:B------:R-:W-:-:S02]  /*05c0*/  LEA.HI.X.SX32 R45, R3, UR6, 0x1, P5 ;  /* 0x00000006032d7c11 */ /* 0x000fc4000a8f0eff */
[----:B------:R-:W-:Y:S02]  /*05d0*/  CS2R R28, SRZ ;  /* 0x00000000001c7805 */ /* 0x000fe4000001ff00 */
[----:B------:R-:W-:Y:S02]  /*05e0*/  P2R R41, PR, RZ, 0x4 ;  /* 0x00000004ff297803 */ /* 0x000fe40000000000 */
[----:B------:R-:W-:Y:S01]  /*05f0*/  ISETP.NE.AND P2, PT, R11, RZ, PT ;  /* 0x000000ff0b00720c */ /* 0x000fe20003f45270 */
[----:B------:R-:W0:Y:S01]  /*0600*/  @P1 LDC.64 R22, c[0x0][0x390] ;  /* 0x0000e400ff161b82 */ /* 0x000e220000000a00 */
[----:B------:R-:W2:Y:S01]  /*0610*/  @P1 LDG.E.U8 R26, desc[UR8][R44.64+-0x6] ;  /* 0xfffffa082c1a1981 */ /* 0x000ea2000c1e1100 */
[----:B------:R-:W-:Y:S02]  /*0620*/  ISETP.NE.AND P6, PT, R9, RZ, PT ;  /* 0x000000ff0900720c */ /* 0x000fe40003fc5270 */
[C---:B------:R-:W-:Y:S01]  /*0630*/  IADD3 R14, P5, PT, R4.reuse, UR5, RZ ;  /* 0x00000005040e7c10 */ /* 0x040fe2000ffbe0ff */
[----:B------:R-:W3:Y:S03]  /*0640*/  @P4 LDG.E.U8 R43, desc[UR8][R44.64+-0x3] ;  /* 0xfffffd082c2b4981 */ /* 0x000ee6000c1e1100 */
[----:B------:R-:W1:Y:S01]  /*0650*/  @P4 LDC.64 R30, c[0x0][0x390] ;  /* 0x0000e400ff1e4b82 */ /* 0x000e620000000a00 */
[----:B------:R-:W-:-:S02]  /*0660*/  LEA.HI.X.SX32 R15, R4, UR6, 0x1, P5 ;  /* 0x00000006040f7c11 */ /* 0x000fc4000a8f0eff */
[----:B------:R-:W-:-:S04]  /*0670*/  IADD3 R16, P5, PT, R7, UR5, RZ ;  /* 0x0000000507107c10 */ /* 0x000fc8000ffbe0ff */
[----:B------:R-:W-:Y:S02]  /*0680*/  LEA.HI.X.SX32 R17, R7, UR6, 0x1, P5 ;  /* 0x0000000607117c11 */ /* 0x000fe4000a8f0eff */
[----:B------:R-:W-:-:S04]  /*0690*/  IADD3 R18, P5, PT, R6, UR5, RZ ;  /* 0x0000000506127c10 */ /* 0x000fc8000ffbe0ff */
[----:B------:R-:W-:Y:S02]  /*06a0*/  LEA.HI.X.SX32 R19, R6, UR6, 0x1, P5 ;  /* 0x0000000606137c11 */ /* 0x000fe4000a8f0eff */
[C---:B------:R-:W-:Y:S01]  /*06b0*/  IADD3 R20, P5, PT, R5.reuse, UR5, RZ ;  /* 0x0000000505147c10 */ /* 0x040fe2000ffbe0ff */
[----:B0-----:R-:W4:Y:S03]  /*06c0*/  @P1 LDG.E.64 R24, desc[UR8][R22.64] ;  /* 0x0000000816181981 */ /* 0x001f26000c1e1b00 */
[----:B------:R-:W-:Y:S01]  /*06d0*/  LEA.HI.X.SX32 R21, R5, UR6, 0x1, P5 ;  /* 0x0000000605157c11 */ /* 0x000fe2000a8f0eff */
[----:B-1----:R0:W5:Y:S01]  /*06e0*/  @P4 LDG.E.64 R22, desc[UR8][R30.64+0x8] ;  /* 0x000008081e164981 */ /* 0x002162000c1e1b00 */
[----:B--2---:R-:W4:Y:S02]  /*06f0*/  @P1 I2F.F64.U16 R26, R26 ;  /* 0x0000001a001a1312 */ /* 0x004f240000101800 */
[----:B----4-:R-:W-:-:S06]  /*0700*/  @P1 DFMA R28, R26, R24, RZ ;  /* 0x000000181a1c122b */ /* 0x010fcc00000000ff */
[----:B---3--:R1:W5:Y:S01]  /*0710*/  @P4 I2F.F64.U16 R24, R43 ;  /* 0x0000002b00184312 */ /* 0x0083620000101800 */
[----:B------:R-:W-:Y:S02]  /*0720*/  CS2R R26, SRZ ;  /* 0x00000000001a7805 */ /* 0x000fe4000001ff00 */
[----:B0-----:R-:W-:Y:S01]  /*0730*/  CS2R R30, SRZ ;  /* 0x00000000001e7805 */ /* 0x001fe2000001ff00 */
[----:B-1----:R-:W2:Y:S01]  /*0740*/  @P6 LDG.E.U8 R43, desc[UR8][R44.64+0x3] ;  /* 0x000003082c2b6981 */ /* 0x002ea2000c1e1100 */
[----:B-----5:R-:W-:Y:S01]  /*0750*/  @P4 DFMA R26, R24, R22, R28 ;  /* 0x00000016181a422b */ /* 0x020fe2000000001c */
[----:B------:R-:W0:Y:S02]  /*0760*/  @P2 LDC.64 R24, c[0x0][0x390] ;  /* 0x0000e400ff182b82 */ /* 0x000e240000000a00 */
[----:B------:R-:W3:Y:S04]  /*0770*/  @P2 LDG.E.U8 R28, desc[UR8][R44.64] ;  /* 0x000000082c1c2981 */ /* 0x000ee8000c1e1100 */
[----:B0-----:R3:W4:Y:S02]  /*0780*/  @P2 LDG.E.64 R22, desc[UR8][R24.64+0x10] ;  /* 0x0000100818162981 */ /* 0x001724000c1e1b00 */
[----:B---3--:R-:W4:Y:S02]  /*0790*/  @P2 I2F.F64.U16 R24, R28 ;  /* 0x0000001c00182312 */ /* 0x008f240000101800 */
[----:B----4-:R-:W-:Y:S01]  /*07a0*/  @P2 DFMA R30, R24, R22, R26 ;  /* 0x00000016181e222b */ /* 0x010fe2000000001a */
[----:B------:R-:W0:Y:S02]  /*07b0*/  @P6 LDC.64 R26, c[0x0][0x390] ;  /* 0x0000e400ff1a6b82 */ /* 0x000e240000000a00 */
[----:B0-----:R-:W3:Y:S01]  /*07c0*/  @P6 LDG.E.64 R26, desc[UR8][R26.64+0x18] ;  /* 0x000018081a1a6981 */ /* 0x001ee2000c1e1b00 */
[----:B------:R-:W-:-:S02]  /*07d0*/  ISETP.NE.AND P1, PT, R13, RZ, PT ;  /* 0x000000ff0d00720c */ /* 0x000fc40003f25270 */
[----:B--2---:R0:W3:Y:S01]  /*07e0*/  @P6 I2F.F64.U16 R28, R43 ;  /* 0x0000002b001c6312 */ /* 0x0040e20000101800 */
[----:B------:R-:W-:-:S10]  /*07f0*/  ISETP.NE.AND P4, PT, R32, RZ, PT ;  /* 0x000000ff2000720c */ /* 0x000fd40003f85270 */
[----:B------:R-:W1:Y:S01]  /*0800*/  @P1 LDC.64 R22, c[0x0][0x390] ;  /* 0x0000e400ff161b82 */ /* 0x000e620000000a00 */
[----:B------:R-:W2:Y:S01]  /*0810*/  @P1 LDG.E.U8 R44, desc[UR8][R44.64+0x6] ;  /* 0x000006082c2c1981 */ /* 0x000ea2000c1e1100 */
[----:B------:R-:W-:-:S03]  /*0820*/  CS2R R24, SRZ ;  /* 0x0000000000187805 */ /* 0x000fc6000001ff00 */
[----:B0-----:R-:W4:Y:S04]  /*0830*/  @P4 LDG.E.U8 R43, desc[UR8][R14.64+-0x6] ;  /* 0xfffffa080e2b4981 */ /* 0x001f28000c1e1100 */
[----:B-1----:R-:W5:Y:S01]  /*0840*/  @P1 LDG.E.64 R22, desc[UR8][R22.64+0x20] ;  /* 0x0000200816161981 */ /* 0x002f62000c1e1b00 */
[----:B---3--:R-:W-:Y:S01]  /*0850*/  @P6 DFMA R24, R28, R26, R30 ;  /* 0x0000001a1c18622b */ /* 0x008fe2000000001e */
[----:B------:R-:W0:Y:S02]  /*0860*/  @P4 LDC.64 R28, c[0x0][0x390] ;  /* 0x0000e400ff1c4b82 */ /* 0x000e240000000a00 */
[----:B0-----:R-:W3:Y:S01]  /*0870*/  @P4 LDG.E.64 R28, desc[UR8][R28.64+0x28] ;  /* 0x000028081c1c4981 */ /* 0x001ee2000c1e1b00 */
[----:B--2---:R-:W5:Y:S01]  /*0880*/  @P1 I2F.F64.U16 R26, R44 ;  /* 0x0000002c001a1312 */ /* 0x004f620000101800 */
[----:B------:R-:W-:-:S02]  /*0890*/  ISETP.NE.AND P2, PT, R33, RZ, PT ;  /* 0x000000ff2100720c */ /* 0x000fc40003f45270 */
[----:B------:R-:W-:Y:S02]  /*08a0*/  CS2R R30, SRZ ;  /* 0x00000000001e7805 */ /* 0x000fe4000001ff00 */
[----:B------:R-:W-:Y:S01]  /*08b0*/  ISETP.NE.AND P5, PT, R34, RZ, PT ;  /* 0x000000ff2200720c */ /* 0x000fe20003fa5270 */
[----:B-----5:R-:W-:-:S12]  /*08c0*/  @P1 DFMA R30, R26, R22, R24 ;  /* 0x000000161a1e122b */ /* 0x020fd80000000018 */
[----:B------:R-:W2:Y:S01]  /*08d0*/  @P5 LDG.E.U8 R44, desc[UR8][R14.64] ;  /* 0x000000080e2c5981 */ /* 0x000ea2000c1e1100 */
[----:B----4-:R-:W3:Y:S01]  /*08e0*/  @P4 I2F.F64.U16 R24, R43 ;  /* 0x0000002b00184312 */ /* 0x010ee20000101800 */
[----:B------:R-:W0:Y:S01]  /*08f0*/  @P2 LDC.64 R22, c[0x0][0x390] ;  /* 0x0000e400ff162b82 */ /* 0x000e220000000a00 */
[----:B------:R-:W-:Y:S02]  /*0900*/  CS2R R26, SRZ ;  /* 0x00000000001a7805 */ /* 0x000fe4000001ff00 */
[----:B------:R-:W-:Y:S02]  /*0910*/  ISETP.NE.AND P1, PT, R42, RZ, PT ;  /* 0x000000ff2a00720c */ /* 0x000fe40003f25270 */
[----:B------:R-:W4:Y:S04]  /*0920*/  @P2 LDG.E.U8 R42, desc[UR8][R14.64+-0x3] ;  /* 0xfffffd080e2a2981 */ /* 0x000f28000c1e1100 */
[----:B0-----:R-:W5:Y:S01]  /*0930*/  @P2 LDG.E.64 R22, desc[UR8][R22.64+0x30] ;  /* 0x0000300816162981 */ /* 0x001f62000c1e1b00 */
[----:B---3--:R-:W-:Y:S01]  /*0940*/  @P4 DFMA R26, R24, R28, R30 ;  /* 0x0000001c181a422b */ /* 0x008fe2000000001e */
[----:B------:R-:W0:Y:S02]  /*0950*/  @P5 LDC.64 R24, c[0x0][0x390] ;  /* 0x0000e400ff185b82 */ /* 0x000e240000000a00 */
[----:B0-----:R-:W3:Y:S01]  /*0960*/  @P5 LDG.E.64 R24, desc[UR8][R24.64+0x38] ;  /* 0x0000380818185981 */ /* 0x001ee2000c1e1b00 */
[----:B----4-:R-:W5:Y:S01]  /*0970*/  @P2 I2F.F64.U16 R28, R42 ;  /* 0x0000002a001c2312 */ /* 0x010f620000101800 */
[----:B------:R-:W-:-:S02]  /*0980*/  ISETP.NE.AND P6, PT, R35, RZ, PT ;  /* 0x000000ff2300720c */ /* 0x000fc40003fc5270 */
[----:B------:R-:W-:-:S05]  /*0990*/  CS2R R30, SRZ ;  /* 0x00000000001e7805 */ /* 0x000fca000001ff00 */
[----:B--2---:R-:W3:Y:S01]  /*09a0*/  @P5 I2F.F64.U16 R44, R44 ;  /* 0x0000002c002c5312 */ /* 0x004ee20000101800 */
[----:B-----5:R-:W-:-:S05]  /*09b0*/  @P2 DFMA R30, R28, R22, R26 ;  /* 0x000000161c1e222b */ /* 0x020fca000000001a */
[----:B------:R-:W0:Y:S01]  /*09c0*/  @P6 LDC.64 R28, c[0x0][0x390] ;  /* 0x0000e400ff1c6b82 */ /* 0x000e220000000a00 */
[----:B------:R-:W-:Y:S02]  /*09d0*/  CS2R R26, SRZ ;  /* 0x00000000001a7805 */ /* 0x000fe4000001ff00 */
[----:B------:R-:W-:Y:S02]  /*09e0*/  ISETP.NE.AND P4, PT, R36, RZ, PT ;  /* 0x000000ff2400720c */ /* 0x000fe40003f85270 */
[----:B------:R-:W-:Y:S02]  /*09f0*/  ISETP.NE.AND P2, PT, R41, RZ, PT ;  /* 0x000000ff2900720c */ /* 0x000fe40003f45270 */
[----:B------:R-:W2:Y:S04]  /*0a00*/  @P6 LDG.E.U8 R41, desc[UR8][R14.64+0x3] ;  /* 0x000003080e296981 */ /* 0x000ea8000c1e1100 */
[----:B0-----:R0:W4:Y:S01]  /*0a10*/  @P6 LDG.E.64 R22, desc[UR8][R28.64+0x40] ;  /* 0x000040081c166981 */ /* 0x001122000c1e1b00 */
[----:B---3--:R-:W-:Y:S01]  /*0a20*/  @P5 DFMA R26, R44, R24, R30 ;  /* 0x000000182c1a522b */ /* 0x008fe2000000001e */
[----:B------:R-:W-:-:S03]  /*0a30*/  VIADD R30, R0, 0xfffffffe ;  /* 0xfffffffe001e7836 */ /* 0x000fc60000000000 */
[----:B------:R1:W3:Y:S02]  /*0a40*/  @P4 LDG.E.U8 R45, desc[UR8][R14.64+0x6] ;  /* 0x000006080e2d4981 */ /* 0x0002e4000c1e1100 */
[----:B------:R-:W-:-:S04]  /*0a50*/  ISETP.GE.AND P5, PT, R30, UR7, PT ;  /* 0x000000071e007c0c */ /* 0x000fc8000bfa6270 */
[----:B------:R-:W-:Y:S01]  /*0a60*/  ISETP.LT.OR P5, PT, R0, 0x2, P5 ;  /* 0x000000020000780c */ /* 0x000fe20002fa1670 */
[----:B------:R-:W5:-:S12]  /*0a70*/  @P4 LDC.64 R24, c[0x0][0x390] ;  /* 0x0000e400ff184b82 */ /* 0x000f580000000a00 */
[----:B------:R-:W0:Y:S01]  /*0a80*/  @!P5 LDC.64 R42, c[0x0][0x390] ;  /* 0x0000e400ff2adb82 */ /* 0x000e220000000a00 */
[----:B------:R-:W3:Y:S04]  /*0a90*/  @!P5 LDG.E.U8 R44, desc[UR8][R16.64+-0x6] ;  /* 0xfffffa08102cd981 */ /* 0x000ee8000c1e1100 */
[----:B-----5:R-:W5:Y:S04]  /*0aa0*/  @P4 LDG.E.64 R24, desc[UR8][R24.64+0x48] ;  /* 0x0000480818184981 */ /* 0x020f68000c1e1b00 */
[----:B0-----:R-:W5:Y:S01]  /*0ab0*/  @!P5 LDG.E.64 R42, desc[UR8][R42.64+0x50] ;  /* 0x000050082a2ad981 */ /* 0x001f62000c1e1b00 */
[----:B--2---:R-:W4:Y:S01]  /*0ac0*/  @P6 I2F.F64.U16 R30, R41 ;  /* 0x00000029001e6312 */ /* 0x004f220000101800 */
[----:B------:R-:W-:Y:S01]  /*0ad0*/  CS2R R28, SRZ ;  /* 0x00000000001c7805 */ /* 0x000fe2000001ff00 */
[----:B----4-:R-:W-:Y:S01]  /*0ae0*/  @P6 DFMA R28, R30, R22, R26 ;  /* 0x000000161e1c622b */ /* 0x010fe2000000001a */
[----:B------:R-:W-:-:S02]  /*0af0*/  CS2R R30, SRZ ;  /* 0x00000000001e7805 */ /* 0x000fc4000001ff00 */
[----:B-1----:R-:W-:-:S03]  /*0b00*/  CS2R R14, SRZ ;  /* 0x00000000000e7805 */ /* 0x002fc6000001ff00 */
[----:B---3--:R-:W5:Y:S08]  /*0b10*/  @P4 I2F.F64.U16 R26, R45 ;  /* 0x0000002d001a4312 */ /* 0x008f700000101800 */
[----:B------:R-:W0:Y:S01]  /*0b20*/  @!P5 I2F.F64.U16 R22, R44 ;  /* 0x0000002c0016d312 */ /* 0x000e220000101800 */
[----:B-----5:R-:W-:-:S08]  /*0b30*/  @P4 DFMA R30, R26, R24, R28 ;  /* 0x000000181a1e422b */ /* 0x020fd0000000001c */
[----:B0-----:R-:W-:Y:S01]  /*0b40*/  @!P5 DFMA R14, R22, R42, R30 ;  /* 0x0000002a160ed22b */ /* 0x001fe2000000001e */
[----:B------:R-:W-:-:S04]  /*0b50*/  ISETP.GT.AND P5, PT, R0, UR7, PT ;  /* 0x0000000700007c0c */ /* 0x000fc8000bfa4270 */
[----:B------:R-:W-:-:S13]  /*0b60*/  ISETP.LT.OR P5, PT, R0, 0x1, P5 ;  /* 0x000000010000780c */ /* 0x000fda0002fa1670 */
[----:B------:R-:W0:Y:S01]  /*0b70*/  @!P5 LDC.64 R22, c[0x0][0x390] ;  /* 0x0000e400ff16db82 */ /* 0x000e220000000a00 */
[----:B------:R-:W2:Y:S04]  /*0b80*/  @!P5 LDG.E.U8 R26, desc[UR8][R16.64+-0x3] ;  /* 0xfffffd08101ad981 */ /* 0x000ea8000c1e1100 */
[----:B0-----:R-:W3:Y:S01]  /*0b90*/  @!P5 LDG.E.64 R22, desc[UR8][R22.64+0x58] ;  /* 0x000058081616d981 */ /* 0x001ee2000c1e1b00 */
[----:B------:R-:W-:Y:S01]  /*0ba0*/  CS2R R30, SRZ ;  /* 0x00000000001e7805 */ /* 0x000fe2000001ff00 */
[----:B--2---:R-:W3:Y:S02]  /*0bb0*/  @!P5 I2F.F64.U16 R24, R26 ;  /* 0x0000001a0018d312 */ /* 0x004ee40000101800 */
[----:B---3--:R-:W-:Y:S01]  /*0bc0*/  @!P5 DFMA R30, R24, R22, R14 ;  /* 0x00000016181ed22b */ /* 0x008fe2000000000e */
[C---:B------:R-:W-:Y:S01]  /*0bd0*/  ISETP.GE.AND P5, PT, R0.reuse, RZ, PT ;  /* 0x000000ff0000720c */ /* 0x040fe20003fa6270 */
[----:B------:R-:W-:-:S05]  /*0be0*/  VIADD R14, R0, 0x1 ;  /* 0x00000001000e7836 */ /* 0x000fca0000000000 */
[----:B------:R-:W-:-:S04]  /*0bf0*/  ISETP.GE.AND P6, PT, R14, UR7, PT ;  /* 0x000000070e007c0c */ /* 0x000fc8000bfc6270 */
[----:B------:R-:W-:-:S03]  /*0c00*/  ISETP.LT.OR P6, PT, R0, -0x1, P6 ;  /* 0xffffffff0000780c */ /* 0x000fc600037c1670 */
[----:B------:R-:W0:Y:S01]  /*0c10*/  @P5 LDC.64 R24, c[0x0][0x390] ;  /* 0x0000e400ff185b82 */ /* 0x000e220000000a00 */
[----:B------:R-:W2:Y:S09]  /*0c20*/  @P5 LDG.E.U8 R41, desc[UR8][R16.64] ;  /* 0x0000000810295981 */ /* 0x000eb2000c1e1100 */
[----:B------:R-:W1:Y:S01]  /*0c30*/  @!P6 LDC.64 R14, c[0x0][0x390] ;  /* 0x0000e400ff0eeb82 */ /* 0x000e620000000a00 */
[----:B------:R-:W3:Y:S04]  /*0c40*/  @!P6 LDG.E.U8 R22, desc[UR8][R16.64+0x3] ;  /* 0x000003081016e981 */ /* 0x000ee8000c1e1100 */
[----:B0-----:R-:W4:Y:S04]  /*0c50*/  @P5 LDG.E.64 R24, desc[UR8][R24.64+0x60] ;  /* 0x0000600818185981 */ /* 0x001f28000c1e1b00 */
[----:B-1----:R-:W5:Y:S01]  /*0c60*/  @!P6 LDG.E.64 R14, desc[UR8][R14.64+0x68] ;  /* 0x000068080e0ee981 */ /* 0x002f62000c1e1b00 */
[----:B------:R-:W-:Y:S01]  /*0c70*/  CS2R R28, SRZ ;  /* 0x00000000001c7805 */ /* 0x000fe2000001ff00 */
[----:B--2---:R-:W4:Y:S08]  /*0c80*/  @P5 I2F.F64.U16 R26, R41 ;  /* 0x00000029001a5312 */ /* 0x004f300000101800 */
[----:B---3--:R-:W5:Y:S01]  /*0c90*/  @!P6 I2F.F64.U16 R22, R22 ;  /* 0x000000160016e312 */ /* 0x008f620000101800 */
[----:B----4-:R-:W-:Y:S01]  /*0ca0*/  @P5 DFMA R28, R26, R24, R30 ;  /* 0x000000181a1c522b */ /* 0x010fe2000000001e */
[----:B------:R-:W-:-:S07]  /*0cb0*/  CS2R R26, SRZ ;  /* 0x00000000001a7805 */ /* 0x000fce000001ff00 */
[----:B-----5:R-:W-:Y:S01]  /*0cc0*/  @!P6 DFMA R26, R22, R14, R28 ;  /* 0x0000000e161ae22b */ /* 0x020fe2000000001c */
[----:B------:R-:W-:-:S05]  /*0cd0*/  VIADD R23, R0, 0x2 ;  /* 0x0000000200177836 */ /* 0x000fca0000000000 */
[----:B------:R-:W-:-:S04]  /*0ce0*/  ISETP.GE.AND P6, PT, R23, UR7, PT ;  /* 0x0000000717007c0c */ /* 0x000fc8000bfc6270 */
[----:B------:R-:W-:-:S13]  /*0cf0*/  ISETP.LT.OR P6, PT, R0, -0x2, P6 ;  /* 0xfffffffe0000780c */ /* 0x000fda00037c1670 */
[----:B------:R-:W0:Y:S01]  /*0d00*/  @!P6 LDC.64 R28, c[0x0][0x390] ;  /* 0x0000e400ff1ceb82 */ /* 0x000e220000000a00 */
[----:B------:R-:W2:Y:S04]  /*0d10*/  @!P6 LDG.E.U8 R16, desc[UR8][R16.64+0x6] ;  /* 0x000006081010e981 */ /* 0x000ea8000c1e1100 */
[----:B0-----:R-:W3:Y:S01]  /*0d20*/  @!P6 LDG.E.64 R14, desc[UR8][R28.64+0x70] ;  /* 0x000070081c0ee981 */ /* 0x001ee2000c1e1b00 */
[----:B------:R-:W-:Y:S01]  /*0d30*/  CS2R R24, SRZ ;  /* 0x0000000000187805 */ /* 0x000fe2000001ff00 */
[----:B--2---:R-:W3:Y:S02]  /*0d40*/  @!P6 I2F.F64.U16 R22, R16 ;  /* 0x000000100016e312 */ /* 0x004ee40000101800 */
[----:B---3--:R-:W-:Y:S01]  /*0d50*/  @!P6 DFMA R24, R22, R14, R26 ;  /* 0x0000000e1618e22b */ /* 0x008fe2000000001a */
[----:B------:R-:W-:-:S04]  /*0d60*/  IADD3 R14, P6, PT, R2, UR10, RZ ;  /* 0x0000000a020e7c10 */ /* 0x000fc8000ffde0ff */
[----:B------:R-:W-:Y:S02]  /*0d70*/  LEA.HI.X.SX32 R15, R2, UR11, 0x1, P6 ;  /* 0x0000000b020f7c11 */ /* 0x000fe4000b0f0eff */
[----:B------:R-:W-:-:S13]  /*0d80*/  ISETP.NE.AND P6, PT, R38, RZ, PT ;  /* 0x000000ff2600720c */ /* 0x000fda0003fc5270 */
[----:B------:R-:W0:Y:S01]  /*0d90*/  @P6 LDC.64 R22, c[0x0][0x390] ;  /* 0x0000e400ff166b82 */ /* 0x000e220000000a00 */
[----:B------:R-:W2:Y:S04]  /*0da0*/  @P6 LDG.E.U8 R26, desc[UR8][R18.64+-0x6] ;  /* 0xfffffa08121a6981 */ /* 0x000ea8000c1e1100 */
[----:B0-----:R-:W3:Y:S01]  /*0db0*/  @P6 LDG.E.64 R22, desc[UR8][R22.64+0x78] ;  /* 0x0000780816166981 */ /* 0x001ee2000c1e1b00 */
[----:B------:R-:W0:Y:S02]  /*0dc0*/  S2R R41, SR_TID.Y ;  /* 0x0000000000297919 */ /* 0x000e240000002200 */
[----:B------:R-:W0:Y:S08]  /*0dd0*/  S2UR UR12, SR_CTAID.Y ;  /* 0x00000000000c79c3 */ /* 0x000e300000002600 */
[----:B------:R-:W0:Y:S01]  /*0de0*/  LDC R28, c[0x0][0x364] ;  /* 0x0000d900ff1c7b82 */ /* 0x000e220000000800 */
[----:B------:R-:W-:-:S02]  /*0df0*/  ISETP.NE.AND P4, PT, R37, RZ, PT ;  /* 0x000000ff2500720c */ /* 0x000fc40003f85270 */
[----:B------:R-:W-:Y:S01]  /*0e00*/  CS2R R30, SRZ ;  /* 0x00000000001e7805 */ /* 0x000fe2000001ff00 */
[----:B0-----:R-:W-:-:S04]  /*0e10*/  IMAD R27, R28, UR12, R41 ;  /* 0x0000000c1c1b7c24 */ /* 0x001fc8000f8e0229 */
[----:B------:R-:W-:-:S06]  /*0e20*/  VIADD R27, R27, 0x1 ;  /* 0x000000011b1b7836 */ /* 0x000fcc0000000000 */
[----:B------:R-:W0:Y:S01]  /*0e30*/  @P4 LDC.64 R42, c[0x0][0x390] ;  /* 0x0000e400ff2a4b82 */ /* 0x000e220000000a00 */
[----:B--2---:R-:W3:Y:S02]  /*0e40*/  @P6 I2F.F64.U16 R16, R26 ;  /* 0x0000001a00106312 */ /* 0x004ee40000101800 */
[----:B---3--:R-:W-:Y:S01]  /*0e50*/  @P6 DFMA R30, R16, R22, R24 ;  /* 0x00000016101e622b */ /* 0x008fe20000000018 */
[----:B------:R-:W-:Y:S01]  /*0e60*/  ISETP.GE.OR P6, PT, R27, UR14, !P5 ;  /* 0x0000000e1b007c0c */ /* 0x000fe2000efc6670 */
[----:B0-----:R-:W2:Y:S04]  /*0e70*/  @P4 LDG.E.64 R24, desc[UR8][R42.64+0x80] ;  /* 0x000080082a184981 */ /* 0x001ea8000c1e1b00 */
[----:B------:R-:W3:Y:S08]  /*0e80*/  @P4 LDG.E.U8 R27, desc[UR8][R18.64+-0x3] ;  /* 0xfffffd08121b4981 */ /* 0x000ef0000c1e1100 */
[----:B------:R-:W0:Y:S01]  /*0e90*/  @!P6 LDC.64 R16, c[0x0][0x390] ;  /* 0x0000e400ff10eb82 */ /* 0x000e220000000a00 */
[----:B------:R-:W4:Y:S04]  /*0ea0*/  @!P6 LDG.E.U8 R44, desc[UR8][R18.64] ;  /* 0x00000008122ce981 */ /* 0x000f28000c1e1100 */
[----:B0-----:R-:W5:Y:S01]  /*0eb0*/  @!P6 LDG.E.64 R16, desc[UR8][R16.64+0x88] ;  /* 0x000088081010e981 */ /* 0x001f62000c1e1b00 */
[----:B------:R-:W-:Y:S01]  /*0ec0*/  CS2R R28, SRZ ;  /* 0x00000000001c7805 */ /* 0x000fe2000001ff00 */
[----:B---3--:R-:W2:Y:S08]  /*0ed0*/  @P4 I2F.F64.U16 R26, R27 ;  /* 0x0000001b001a4312 */ /* 0x008eb00000101800 */
[----:B----4-:R-:W5:Y:S01]  /*0ee0*/  @!P6 I2F.F64.U16 R22, R44 ;  /* 0x0000002c0016e312 */ /* 0x010f620000101800 */
[----:B--2---:R-:W-:Y:S01]  /*0ef0*/  @P4 DFMA R28, R26, R24, R30 ;  /* 0x000000181a1c422b */ /* 0x004fe2000000001e */
[----:B------:R-:W-:Y:S01]  /*0f00*/  CS2R R24, SRZ ;  /* 0x0000000000187805 */ /* 0x000fe2000001ff00 */
[----:B------:R-:W2:Y:S06]  /*0f10*/  @P3 LDG.E.U8 R26, desc[UR8][R18.64+0x6] ;  /* 0x00000608121a3981 */ /* 0x000eac000c1e1100 */
[----:B-----5:R-:W-:Y:S01]  /*0f20*/  @!P6 DFMA R24, R22, R16, R28 ;  /* 0x000000101618e22b */ /* 0x020fe2000000001c */
[----:B------:R-:W-:Y:S01]  /*0f30*/  ISETP.NE.AND P6, PT, R39, RZ, PT ;  /* 0x000000ff2700720c */ /* 0x000fe20003fc5270 */
[----:B------:R-:W0:Y:S01]  /*0f40*/  @P3 LDC.64 R22, c[0x0][0x390] ;  /* 0x0000e400ff163b82 */ /* 0x000e220000000a00 */
[----:B------:R-:W-:-:S11]  /*0f50*/  ISETP.NE.AND P4, PT, R40, RZ, PT ;  /* 0x000000ff2800720c */ /* 0x000fd60003f85270 */
[----:B------:R-:W1:Y:S01]  /*0f60*/  @P6 LDC.64 R30, c[0x0][0x390] ;  /* 0x0000e400ff1e6b82 */ /* 0x000e620000000a00 */
[----:B------:R3:W4:Y:S04]  /*0f70*/  @P6 LDG.E.U8 R40, desc[UR8][R18.64+0x3] ;  /* 0x0000030812286981 */ /* 0x000728000c1e1100 */
[----:B0-----:R-:W5:Y:S04]  /*0f80*/  @P3 LDG.E.64 R22, desc[UR8][R22.64+0x98] ;  /* 0x0000980816163981 */ /* 0x001f68000c1e1b00 */
[----:B-1----:R-:W5:Y:S01]  /*0f90*/  @P6 LDG.E.64 R30, desc[UR8][R30.64+0x90] ;  /* 0x000090081e1e6981 */ /* 0x002f62000c1e1b00 */
[----:B------:R-:W0:Y:S01]  /*0fa0*/  LDC R16, c[0x0][0x364] ;  /* 0x0000d900ff107b82 */ /* 0x000e220000000800 */
[----:B------:R-:W-:Y:S01]  /*0fb0*/  CS2R R28, SRZ ;  /* 0x00000000001c7805 */ /* 0x000fe2000001ff00 */
[----:B0-----:R-:W-:-:S04]  /*0fc0*/  IMAD R16, R16, UR12, R41 ;  /* 0x0000000c10107c24 */ /* 0x001fc8000f8e0229 */
[----:B------:R-:W-:-:S05]  /*0fd0*/  VIADD R16, R16, 0x2 ;  /* 0x0000000210107836 */ /* 0x000fca0000000000 */
[----:B------:R-:W-:Y:S02]  /*0fe0*/  ISETP.GE.OR P5, PT, R16, UR14, !P5 ;  /* 0x0000000e10007c0c */ /* 0x000fe4000efa6670 */
[----:B------:R-:W0:Y:S08]  /*0ff0*/  @P0 LDC.64 R16, c[0x0][0x390] ;  /* 0x0000e400ff100b82 */ /* 0x000e300000000a00 */
[----:B---3--:R-:W1:Y:S03]  /*1000*/  @P1 LDC.64 R18, c[0x0][0x390] ;  /* 0x0000e400ff121b82 */ /* 0x008e660000000a00 */
[----:B------:R-:W3:Y:S04]  /*1010*/  @!P5 LDG.E.U8 R42, desc[UR8][R20.64] ;  /* 0x00000008142ad981 */ /* 0x000ee8000c1e1100 */
[----:B0-----:R-:W3:Y:S04]  /*1020*/  @P0 LDG.E.64 R16, desc[UR8][R16.64+0xa0] ;  /* 0x0000a00810100981 */ /* 0x001ee8000c1e1b00 */
[----:B-1----:R-:W3:Y:S01]  /*1030*/  @P1 LDG.E.64 R18, desc[UR8][R18.64+0xa8] ;  /* 0x0000a80812121981 */ /* 0x002ee2000c1e1b00 */
[----:B--2---:R-:W-:Y:S08]  /*1040*/  @P3 I2F.F64.U16 R26, R26 ;  /* 0x0000001a001a3312 */ /* 0x004ff00000101800 */
[----:B----4-:R-:W5:Y:S02]  /*1050*/  @P6 I2F.F64.U16 R40, R40 ;  /* 0x0000002800286312 */ /* 0x010f640000101800 */
[----:B-----5:R-:W-:Y:S01]  /*1060*/  @P6 DFMA R28, R40, R30, R24 ;  /* 0x0000001e281c622b */ /* 0x020fe20000000018 */
[----:B------:R-:W2:Y:S01]  /*1070*/  @P0 LDG.E.U8 R30, desc[UR8][R20.64+-0x6] ;  /* 0xfffffa08141e0981 */ /* 0x000ea2000c1e1100 */
[----:B------:R-:W-:-:S06]  /*1080*/  CS2R R24, SRZ ;  /* 0x0000000000187805 */ /* 0x000fcc000001ff00 */
[----:B------:R-:W-:Y:S01]  /*1090*/  @P3 DFMA R24, R26, R22, R28 ;  /* 0x000000161a18322b */ /* 0x000fe2000000001c */
[----:B------:R-:W0:Y:S01]  /*10a0*/  @!P5 LDC.64 R22, c[0x0][0x390] ;  /* 0x0000e400ff16db82 */ /* 0x000e220000000a00 */
[----:B------:R-:W4:Y:S04]  /*10b0*/  @P1 LDG.E.U8 R27, desc[UR8][R20.64+-0x3] ;  /* 0xfffffd08141b1981 */ /* 0x000f28000c1e1100 */
[----:B0-----:R-:W5:Y:S01]  /*10c0*/  @!P5 LDG.E.64 R22, desc[UR8][R22.64+0xb0] ;  /* 0x0000b0081616d981 */ /* 0x001f62000c1e1b00 */
[----:B------:R-:W-:Y:S02]  /*10d0*/  CS2R R28, SRZ ;  /* 0x00000000001c7805 */ /* 0x000fe4000001ff00 */
[----:B------:R-:W-:Y:S01]  /*10e0*/  CS2R R40, SRZ ;  /* 0x0000000000287805 */ /* 0x000fe2000001ff00 */
[----:B--2---:R-:W3:Y:S08]  /*10f0*/  @P0 I2F.F64.U16 R30, R30 ;  /* 0x0000001e001e0312 */ /* 0x004ef00000101800 */
[----:B----4-:R-:W0:Y:S01]  /*1100*/  @P1 I2F.F64.U16 R26, R27 ;  /* 0x0000001b001a1312 */ /* 0x010e220000101800 */
[----:B---3--:R-:W-:-:S07]  /*1110*/  @P0 DFMA R28, R30, R16, R24 ;  /* 0x000000101e1c022b */ /* 0x008fce0000000018 */
[----:B------:R-:W5:Y:S01]  /*1120*/  @!P5 I2F.F64.U16 R24, R42 ;  /* 0x0000002a0018d312 */ /* 0x000f620000101800 */
[----:B0-----:R-:W-:Y:S01]  /*1130*/  @P1 DFMA R40, R26, R18, R28 ;  /* 0x000000121a28122b */ /* 0x001fe2000000001c */
[----:B------:R-:W-:Y:S01]  /*1140*/  CS2R R16, SRZ ;  /* 0x0000000000107805 */ /* 0x000fe2000001ff00 */
[----:B------:R-:W2:Y:S06]  /*1150*/  @P2 LDG.E.U8 R26, desc[UR8][R20.64+0x3] ;  /* 0x00000308141a2981 */ /* 0x000eac000c1e1100 */
[----:B-----5:R-:W-:Y:S01]  /*1160*/  @!P5 DFMA R16, R24, R22, R40 ;  /* 0x000000161810d22b */ /* 0x020fe20000000028 */
[----:B------:R-:W0:Y:S01]  /*1170*/  @P2 LDC.64 R24, c[0x0][0x390] ;  /* 0x0000e400ff182b82 */ /* 0x000e220000000a00 */
[----:B------:R-:W3:Y:S07]  /*1180*/  @P4 LDG.E.U8 R22, desc[UR8][R20.64+0x6] ;  /* 0x0000060814164981 */ /* 0x000eee000c1e1100 */
[----:B------:R-:W1:Y:S01]  /*1190*/  @P4 LDC.64 R18, c[0x0][0x390] ;  /* 0x0000e400ff124b82 */ /* 0x000e620000000a00 */
[----:B0-----:R-:W4:Y:S04]  /*11a0*/  @P2 LDG.E.64 R24, desc[UR8][R24.64+0xb8] ;  /* 0x0000b80818182981 */ /* 0x001f28000c1e1b00 */
[----:B-1----:R-:W5:Y:S01]  /*11b0*/  @P4 LDG.E.64 R18, desc[UR8][R18.64+0xc0] ;  /* 0x0000c00812124981 */ /* 0x002f62000c1e1b00 */
[----:B------:R-:W-:Y:S01]  /*11c0*/  CS2R R28, SRZ ;  /* 0x00000000001c7805 */ /* 0x000fe2000001ff00 */
[----:B--2---:R-:W4:Y:S08]  /*11d0*/  @P2 I2F.F64.U16 R26, R26 ;  /* 0x0000001a001a2312 */ /* 0x004f300000101800 */
[----:B---3--:R-:W5:Y:S01]  /*11e0*/  @P4 I2F.F64.U16 R22, R22 ;  /* 0x0000001600164312 */ /* 0x008f620000101800 */
[----:B----4-:R-:W-:Y:S01]  /*11f0*/  @P2 DFMA R28, R26, R24, R16 ;  /* 0x000000181a1c222b */ /* 0x010fe20000000010 */
[----:B------:R-:W-:-:S07]  /*1200*/  CS2R R16, SRZ ;  /* 0x0000000000107805 */ /* 0x000fce000001ff00 */
[----:B-----5:R-:W-:-:S10]  /*1210*/  @P4 DFMA R16, R22, R18, R28 ;  /* 0x000000121610422b */ /* 0x020fd4000000001c */
[----:B------:R-:W0:Y:S02]  /*1220*/  F2I.U32.F64.TRUNC R17, R16 ;  /* 0x0000001000117311 */ /* 0x000e24000030d000 */
[----:B0-----:R0:W-:Y:S02]  /*1230*/  STG.E.U8 desc[UR8][R14.64], R17 ;  /* 0x000000110e007986 */ /* 0x0011e4000c101108 */
.L_x_1:
[----:B------:R-:W-:Y:S05]  /*1240*/  BSYNC.RECONVERGENT B0 ;  /* 0x0000000000007941 */ /* 0x000fea0003800200 */
.L_x_0:
[----:B------:R-:W-:Y:S01]  /*1250*/  UISETP.NE.AND UP0, UPT, UR4, 0x3, UPT ;  /* 0x000000030400788c */ /* 0x000fe2000bf05270 */
[----:B------:R-:W-:Y:S02]  /*1260*/  VIADD R3, R3, 0x1 ;  /* 0x0000000103037836 */ /* 0x000fe40000000000 */
[----:B------:R-:W-:Y:S02]  /*1270*/  VIADD R2, R2, 0x1 ;  /* 0x0000000102027836 */ /* 0x000fe40000000000 */
[----:B------:R-:W-:Y:S02]  /*1280*/  VIADD R4, R4, 0x1 ;  /* 0x0000000104047836 */ /* 0x000fe40000000000 */
[----:B------:R-:W-:Y:S02]  /*1290*/  VIADD R5, R5, 0x1 ;  /* 0x0000000105057836 */ /* 0x000fe40000000000 */
[----:B------:R-:W-:Y:S02]  /*12a0*/  VIADD R7, R7, 0x1 ;  /* 0x0000000107077836 */ /* 0x000fe40000000000 */
[----:B------:R-:W-:Y:S01]  /*12b0*/  VIADD R6, R6, 0x1 ;  /* 0x0000000106067836 */ /* 0x000fe20000000000 */
[----:B------:R-:W-:Y:S06]  /*12c0*/  BRA.U UP0, `(.L_x_2) ;  /* 0xfffffff100987547 */ /* 0x000fec000b83ffff */
[----:B------:R-:W-:Y:S05]  /*12d0*/  EXIT ;  /* 0x000000000000794d */ /* 0x000fea0003800000 */
.L_x_3:
[----:B------:R-:W-:-:S00]  /*12e0*/  BRA `(.L_x_3) ;  /* 0xfffffffc00fc7947 */ /* 0x000fc0000383ffff */
[----:B------:R-:W-:-:S00]  /*12f0*/  NOP ;  /* 0x0000000000007918 */ /* 0x000fc00000000000 */
        /* <DEDUP_REMOVED lines=8> */
.L_x_4:


//--------------------- .nv.shared.reserved.0     --------------------------
	.section	.nv.shared.reserved.0,"aw",@nobits
	.weak		__nv_reservedSMEM_offset_0_alias
	.size		__nv_reservedSMEM_offset_0_alias, 0, 64
	.other		__nv_reservedSMEM_offset_0_alias,@"STO_CUDA_RESERVED_SHARED STV_DEFAULT"
__nv_reservedSMEM_offset_0_alias:
	.zero		0
	.zero		64


//--------------------- .nv.constant0._Z24image_convolution_kernelPhS_Pdii --------------------------
	.section	.nv.constant0._Z24image_convolution_kernelPhS_Pdii,"a",@progbits
	.sectionflags	@""
	.align	4
.nv.constant0._Z24image_convolution_kernelPhS_Pdii:
	.zero		928


//--------------------- SYMBOLS --------------------------

	.type		.nv.reservedSmem.offset0,@object
	.size		.nv.reservedSmem.offset0,0x4
